//
// Generated by NVIDIA NVVM Compiler
//
// Compiler Build ID: CL-36424714
// Cuda compilation tools, release 13.0, V13.0.88
// Based on NVVM 20.0.0
//

.version 9.0
.target sm_100
.address_size 64

	// .globl	_Z15substractKernelPiPKiS1_i

.visible .entry _Z15substractKernelPiPKiS1_i(
	.param .u64 .ptr .align 1 _Z15substractKernelPiPKiS1_i_param_0,
	.param .u64 .ptr .align 1 _Z15substractKernelPiPKiS1_i_param_1,
	.param .u64 .ptr .align 1 _Z15substractKernelPiPKiS1_i_param_2,
	.param .u32 _Z15substractKernelPiPKiS1_i_param_3
)
{
	.reg .pred 	%p<2>;
	.reg .b32 	%r<9>;
	.reg .b64 	%rd<11>;

	ld.param.u64 	%rd1, [_Z15substractKernelPiPKiS1_i_param_0];
	ld.param.u64 	%rd2, [_Z15substractKernelPiPKiS1_i_param_1];
	ld.param.u64 	%rd3, [_Z15substractKernelPiPKiS1_i_param_2];
	ld.param.u32 	%r2, [_Z15substractKernelPiPKiS1_i_param_3];
	mov.u32 	%r3, %ctaid.x;
	mov.u32 	%r4, %ntid.x;
	mov.u32 	%r5, %tid.x;
	mad.lo.s32 	%r1, %r3, %r4, %r5;
	setp.ge.s32 	%p1, %r1, %r2;
	@%p1 bra 	$L__BB0_2;
	cvta.to.global.u64 	%rd4, %rd2;
	cvta.to.global.u64 	%rd5, %rd3;
	cvta.to.global.u64 	%rd6, %rd1;
	mul.wide.s32 	%rd7, %r1, 4;
	add.s64 	%rd8, %rd4, %rd7;
	ld.global.u32 	%r6, [%rd8];
	add.s64 	%rd9, %rd5, %rd7;
	ld.global.u32 	%r7, [%rd9];
	sub.s32 	%r8, %r6, %r7;
	add.s64 	%rd10, %rd6, %rd7;
	st.global.u32 	[%rd10], %r8;
$L__BB0_2:
	ret;

}


// ===== COMPILED SASS (sm_100) =====

	.target	sm_100

	.elftype	@"ET_EXEC"


//--------------------- .note.nv.tkinfo           --------------------------
	.section	.note.nv.tkinfo,"",@"SHT_NOTE"
	.sectionflags	@"SHF_NOTE_NV_TKINFO"
	.tkinfo
        /*0018*/ 	.word	0x00000002
        /*0030*/ 	.string	""
        /*0030*/ 	.string	"ptxas"
        /*0030*/ 	.string	"Cuda compilation tools, release 13.0, V13.0.88"
        /*0030*/ 	.string	"Build cuda_13.0.r13.0/compiler.36424714_0"
        /*0030*/ 	.string	"-arch sm_100 -m 64 "



//--------------------- .note.nv.cuinfo           --------------------------
	.section	.note.nv.cuinfo,"",@"SHT_NOTE"
	.sectionflags	@"SHF_NOTE_NV_CUINFO"
        /*0018*/ 	.short	0x0002
        /*001a*/ 	.short	0x0064
        /*001c*/ 	.short	0x0082
	.zero		2


//--------------------- .nv.info                  --------------------------
	.section	.nv.info,"",@"SHT_CUDA_INFO"
	.align	4


	//----- nvinfo : EIATTR_REGCOUNT
	.align		4
        /*0000*/ 	.byte	0x04, 0x2f
        /*0002*/ 	.short	(.L_1 - .L_0)
	.align		4
.L_0:
        /*0004*/ 	.word	index@(_Z15substractKernelPiPKiS1_i)
        /*0008*/ 	.word	0x0000000c


	//----- nvinfo : EIATTR_FRAME_SIZE
	.align		4
.L_1:
        /*000c*/ 	.byte	0x04, 0x11
        /*000e*/ 	.short	(.L_3 - .L_2)
	.align		4
.L_2:
        /*0010*/ 	.word	index@(_Z15substractKernelPiPKiS1_i)
        /*0014*/ 	.word	0x00000000


	//----- nvinfo : EIATTR_MIN_STACK_SIZE
	.align		4
.L_3:
        /*0018*/ 	.byte	0x04, 0x12
        /*001a*/ 	.short	(.L_5 - .L_4)
	.align		4
.L_4:
        /*001c*/ 	.word	index@(_Z15substractKernelPiPKiS1_i)
        /*0020*/ 	.word	0x00000000
.L_5:


//--------------------- .nv.compat                --------------------------
	.section	.nv.compat,"",@"SHT_CUDA_COMPAT_INFO"
	.align	4
        /*0000*/ 	.byte	0x02, 0x09, 0x00, 0x00, 0x02, 0x02, 0x01, 0x00, 0x02, 0x05, 0x05, 0x00, 0x03, 0x07, 0x01, 0x01
        /*0010*/ 	.byte	0x02, 0x03, 0x00, 0x00, 0x02, 0x06, 0x01, 0x00, 0x04, 0x0b, 0x08, 0x00, 0x09, 0x00, 0x00, 0x00
        /*0020*/ 	.byte	0x00, 0x00, 0x00, 0x00


//--------------------- .nv.info._Z15substractKernelPiPKiS1_i --------------------------
	.section	.nv.info._Z15substractKernelPiPKiS1_i,"",@"SHT_CUDA_INFO"
	.sectionflags	@""
	.align	4


	//----- nvinfo : EIATTR_CUDA_API_VERSION
	.align		4
        /*0000*/ 	.byte	0x04, 0x37
        /*0002*/ 	.short	(.L_7 - .L_6)
.L_6:
        /*0004*/ 	.word	0x00000082


	//----- nvinfo : EIATTR_KPARAM_INFO
	.align		4
.L_7:
        /*0008*/ 	.byte	0x04, 0x17
        /*000a*/ 	.short	(.L_9 - .L_8)
.L_8:
        /*000c*/ 	.word	0x00000000
        /*0010*/ 	.short	0x0003
        /*0012*/ 	.short	0x0018
        /*0014*/ 	.byte	0x00, 0xf0, 0x11, 0x00


	//----- nvinfo : EIATTR_KPARAM_INFO
	.align		4
.L_9:
        /*0018*/ 	.byte	0x04, 0x17
        /*001a*/ 	.short	(.L_11 - .L_10)
.L_10:
        /*001c*/ 	.word	0x00000000
        /*0020*/ 	.short	0x0002
        /*0022*/ 	.short	0x0010
        /*0024*/ 	.byte	0x00, 0xf5, 0x21, 0x00


	//----- nvinfo : EIATTR_KPARAM_INFO
	.align		4
.L_11:
        /*0028*/ 	.byte	0x04, 0x17
        /*002a*/ 	.short	(.L_13 - .L_12)
.L_12:
        /*002c*/ 	.word	0x00000000
        /*0030*/ 	.short	0x0001
        /*0032*/ 	.short	0x0008
        /*0034*/ 	.byte	0x00, 0xf5, 0x21, 0x00


	//----- nvinfo : EIATTR_KPARAM_INFO
	.align		4
.L_13:
        /*0038*/ 	.byte	0x04, 0x17
        /*003a*/ 	.short	(.L_15 - .L_14)
.L_14:
        /*003c*/ 	.word	0x00000000
        /*0040*/ 	.short	0x0000
        /*0042*/ 	.short	0x0000
        /*0044*/ 	.byte	0x00, 0xf5, 0x21, 0x00


	//----- nvinfo : EIATTR_SPARSE_MMA_MASK
	.align		4
.L_15:
        /*0048*/ 	.byte	0x03, 0x50
        /*004a*/ 	.short	0x0000


	//----- nvinfo : EIATTR_MAXREG_COUNT
	.align		4
        /*004c*/ 	.byte	0x03, 0x1b
        /*004e*/ 	.short	0x00ff


	//----- nvinfo : EIATTR_MERCURY_ISA_VERSION
	.align		4
        /*0050*/ 	.byte	0x03, 0x5f
        /*0052*/ 	.short	0x0101


	//----- nvinfo : EIATTR_VRC_CTA_INIT_COUNT
	.align		4
        /*0054*/ 	.byte	0x02, 0x4a
	.zero		1
	.zero		1


	//----- nvinfo : EIATTR_EXIT_INSTR_OFFSETS
	.align		4
        /*0058*/ 	.byte	0x04, 0x1c
        /*005a*/ 	.short	(.L_17 - .L_16)


	//   ....[0]....
.L_16:
        /*005c*/ 	.word	0x00000070


	//   ....[1]....
        /*0060*/ 	.word	0x00000130


	//----- nvinfo : EIATTR_CBANK_PARAM_SIZE
	.align		4
.L_17:
        /*0064*/ 	.byte	0x03, 0x19
        /*0066*/ 	.short	0x001c


	//----- nvinfo : EIATTR_PARAM_CBANK
	.align		4
        /*0068*/ 	.byte	0x04, 0x0a
        /*006a*/ 	.short	(.L_19 - .L_18)
	.align		4
.L_18:
        /*006c*/ 	.word	index@(.nv.constant0._Z15substractKernelPiPKiS1_i)
        /*0070*/ 	.short	0x0380
        /*0072*/ 	.short	0x001c


	//----- nvinfo : EIATTR_SW_WAR
	.align		4
.L_19:
        /*0074*/ 	.byte	0x04, 0x36
        /*0076*/ 	.short	(.L_21 - .L_20)
.L_20:
        /*0078*/ 	.word	0x00000008
.L_21:


//--------------------- .nv.callgraph             --------------------------
	.section	.nv.callgraph,"",@"SHT_CUDA_CALLGRAPH"
	.align	4
	.sectionentsize	8
	.align		4
        /*0000*/ 	.word	0x00000000
	.align		4
        /*0004*/ 	.word	0xffffffff
	.align		4
        /*0008*/ 	.word	0x00000000
	.align		4
        /*000c*/ 	.word	0xfffffffe
	.align		4
        /*0010*/ 	.word	0x00000000
	.align		4
        /*0014*/ 	.word	0xfffffffd
	.align		4
        /*0018*/ 	.word	0x00000000
	.align		4
        /*001c*/ 	.word	0xfffffffc


//--------------------- .text._Z15substractKernelPiPKiS1_i --------------------------
	.section	.text._Z15substractKernelPiPKiS1_i,"ax",@progbits
	.align	128
        .global         _Z15substractKernelPiPKiS1_i
        .type           _Z15substractKernelPiPKiS1_i,@function
        .size           _Z15substractKernelPiPKiS1_i,(.L_x_1 - _Z15substractKernelPiPKiS1_i)
        .other          _Z15substractKernelPiPKiS1_i,@"STO_CUDA_ENTRY STV_DEFAULT"
_Z15substractKernelPiPKiS1_i:
.text._Z15substractKernelPiPKiS1_i:
[----:B------:R-:W-:Y:S01]  /*0000*/  LDC R1, c[0x0][0x37c] ;  /* 0x0000df00ff017b82 */ /* 0x000fe20000000800 */
[----:B------:R-:W0:Y:S07]  /*0010*/  S2R R0, SR_TID.X ;  /* 0x0000000000007919 */ /* 0x000e2e0000002100 */
[----:B------:R-:W0:Y:S01]  /*0020*/  S2UR UR4, SR_CTAID.X ;  /* 0x00000000000479c3 */ /* 0x000e220000002500 */
[----:B------:R-:W1:Y:S07]  /*0030*/  LDCU UR5, c[0x0][0x398] ;  /* 0x00007300ff0577ac */ /* 0x000e6e0008000800 */
[----:B------:R-:W0:Y:S02]  /*0040*/  LDC R9, c[0x0][0x360] ;  /* 0x0000d800ff097b82 */ /* 0x000e240000000800 */
[----:B0-----:R-:W-:-:S05]  /*0050*/  IMAD R9, R9, UR4, R0 ;  /* 0x0000000409097c24 */ /* 0x001fca000f8e0200 */
[----:B-1----:R-:W-:-:S13]  /*0060*/  ISETP.GE.AND P0, PT, R9, UR5, PT ;  /* 0x0000000509007c0c */ /* 0x002fda000bf06270 */
[----:B------:R-:W-:Y:S05]  /*0070*/  @P0 EXIT ;  /* 0x000000000000094d */ /* 0x000fea0003800000 */
[----:B------:R-:W0:Y:S01]  /*0080*/  LDC.64 R2, c[0x0][0x388] ;  /* 0x0000e200ff027b82 */ /* 0x000e220000000a00 */
[----:B------:R-:W1:Y:S07]  /*0090*/  LDCU.64 UR4, c[0x0][0x358] ;  /* 0x00006b00ff0477ac */ /* 0x000e6e0008000a00 */
[----:B------:R-:W2:Y:S08]  /*00a0*/  LDC.64 R4, c[0x0][0x390] ;  /* 0x0000e400ff047b82 */ /* 0x000eb00000000a00 */
[----:B------:R-:W3:Y:S01]  /*00b0*/  LDC.64 R6, c[0x0][0x380] ;  /* 0x0000e000ff067b82 */ /* 0x000ee20000000a00 */
[----:B0-----:R-:W-:-:S06]  /*00c0*/  IMAD.WIDE R2, R9, 0x4, R2 ;  /* 0x0000000409027825 */ /* 0x001fcc00078e0202 */
[----:B-1----:R-:W4:Y:S01]  /*00d0*/  LDG.E R2, desc[UR4][R2.64] ;  /* 0x0000000402027981 */ /* 0x002f22000c1e1900 */
[----:B--2---:R-:W-:-:S06]  /*00e0*/  IMAD.WIDE R4, R9, 0x4, R4 ;  /* 0x0000000409047825 */ /* 0x004fcc00078e0204 */
[----:B------:R-:W4:Y:S01]  /*00f0*/  LDG.E R5, desc[UR4][R4.64] ;  /* 0x0000000404057981 */ /* 0x000f22000c1e1900 */
[----:B---3--:R-:W-:Y:S01]  /*0100*/  IMAD.WIDE R6, R9, 0x4, R6 ;  /* 0x0000000409067825 */ /* 0x008fe200078e0206 */
[----:B----4-:R-:W-:-:S05]  /*0110*/  IADD3 R9, PT, PT, R2, -R5, RZ ;  /* 0x8000000502097210 */ /* 0x010fca0007ffe0ff */
[----:B------:R-:W-:Y:S01]  /*0120*/  STG.E desc[UR4][R6.64], R9 ;  /* 0x0000000906007986 */ /* 0x000fe2000c101904 */
[----:B------:R-:W-:Y:S05]  /*0130*/  EXIT ;  /* 0x000000000000794d */ /* 0x000fea0003800000 */
.L_x_0:
[----:B------:R-:W-:-:S00]  /*0140*/  BRA `(.L_x_0) ;  /* 0xfffffffc00fc7947 */ /* 0x000fc0000383ffff */
[----:B------:R-:W-:-:S00]  /*0150*/  NOP ;  /* 0x0000000000007918 */ /* 0x000fc00000000000 */
        /* <DEDUP_REMOVED lines=10> */
.L_x_1:


//--------------------- .nv.shared.reserved.0     --------------------------
	.section	.nv.shared.reserved.0,"aw",@nobits
	.weak		__nv_reservedSMEM_offset_0_alias
	.size		__nv_reservedSMEM_offset_0_alias, 0, 64
	.other		__nv_reservedSMEM_offset_0_alias,@"STO_CUDA_RESERVED_SHARED STV_DEFAULT"
__nv_reservedSMEM_offset_0_alias:
	.zero		0
	.zero		64


//--------------------- .nv.constant0._Z15substractKernelPiPKiS1_i --------------------------
	.section	.nv.constant0._Z15substractKernelPiPKiS1_i,"a",@progbits
	.sectionflags	@""
	.align	4
.nv.constant0._Z15substractKernelPiPKiS1_i:
	.zero		924


//--------------------- SYMBOLS --------------------------

	.type		.nv.reservedSmem.offset0,@object
	.size		.nv.reservedSmem.offset0,0x4
